//
// Generated by NVIDIA NVVM Compiler
//
// Compiler Build ID: CL-36424714
// Cuda compilation tools, release 13.0, V13.0.88
// Based on NVVM 20.0.0
//

.version 9.0
.target sm_100
.address_size 64

	// .globl	_Z5fnormiiPdiS_S_S_idS_S_S_

.visible .entry _Z5fnormiiPdiS_S_S_idS_S_S_(
	.param .u32 _Z5fnormiiPdiS_S_S_idS_S_S__param_0,
	.param .u32 _Z5fnormiiPdiS_S_S_idS_S_S__param_1,
	.param .u64 .ptr .align 1 _Z5fnormiiPdiS_S_S_idS_S_S__param_2,
	.param .u32 _Z5fnormiiPdiS_S_S_idS_S_S__param_3,
	.param .u64 .ptr .align 1 _Z5fnormiiPdiS_S_S_idS_S_S__param_4,
	.param .u64 .ptr .align 1 _Z5fnormiiPdiS_S_S_idS_S_S__param_5,
	.param .u64 .ptr .align 1 _Z5fnormiiPdiS_S_S_idS_S_S__param_6,
	.param .u32 _Z5fnormiiPdiS_S_S_idS_S_S__param_7,
	.param .f64 _Z5fnormiiPdiS_S_S_idS_S_S__param_8,
	.param .u64 .ptr .align 1 _Z5fnormiiPdiS_S_S_idS_S_S__param_9,
	.param .u64 .ptr .align 1 _Z5fnormiiPdiS_S_S_idS_S_S__param_10,
	.param .u64 .ptr .align 1 _Z5fnormiiPdiS_S_S_idS_S_S__param_11
)
{


	ret;

}
	// .globl	_Z3s2hPfP6__halfiii
.visible .entry _Z3s2hPfP6__halfiii(
	.param .u64 .ptr .align 1 _Z3s2hPfP6__halfiii_param_0,
	.param .u64 .ptr .align 1 _Z3s2hPfP6__halfiii_param_1,
	.param .u32 _Z3s2hPfP6__halfiii_param_2,
	.param .u32 _Z3s2hPfP6__halfiii_param_3,
	.param .u32 _Z3s2hPfP6__halfiii_param_4
)
{
	.reg .pred 	%p<4>;
	.reg .b16 	%rs<2>;
	.reg .b32 	%r<15>;
	.reg .b32 	%f<2>;
	.reg .b64 	%rd<9>;

	ld.param.u64 	%rd1, [_Z3s2hPfP6__halfiii_param_0];
	ld.param.u64 	%rd2, [_Z3s2hPfP6__halfiii_param_1];
	ld.param.u32 	%r3, [_Z3s2hPfP6__halfiii_param_2];
	ld.param.u32 	%r4, [_Z3s2hPfP6__halfiii_param_3];
	ld.param.u32 	%r5, [_Z3s2hPfP6__halfiii_param_4];
	mov.u32 	%r7, %ctaid.x;
	mov.u32 	%r8, %ntid.x;
	mov.u32 	%r9, %tid.x;
	mad.lo.s32 	%r1, %r7, %r8, %r9;
	mov.u32 	%r10, %ctaid.y;
	mov.u32 	%r11, %ntid.y;
	mov.u32 	%r12, %tid.y;
	mad.lo.s32 	%r13, %r10, %r11, %r12;
	setp.ge.s32 	%p1, %r1, %r4;
	setp.ge.s32 	%p2, %r13, %r5;
	or.pred  	%p3, %p1, %p2;
	@%p3 bra 	$L__BB1_2;
	cvta.to.global.u64 	%rd3, %rd1;
	cvta.to.global.u64 	%rd4, %rd2;
	mad.lo.s32 	%r14, %r3, %r13, %r1;
	mul.wide.s32 	%rd5, %r14, 4;
	add.s64 	%rd6, %rd3, %rd5;
	ld.global.f32 	%f1, [%rd6];
	// begin inline asm
	{  cvt.rn.f16.f32 %rs1, %f1;}

	// end inline asm
	mul.wide.s32 	%rd7, %r14, 2;
	add.s64 	%rd8, %rd4, %rd7;
	st.global.u16 	[%rd8], %rs1;
$L__BB1_2:
	ret;

}
	// .globl	_Z3h2sP6__halfPfiii
.visible .entry _Z3h2sP6__halfPfiii(
	.param .u64 .ptr .align 1 _Z3h2sP6__halfPfiii_param_0,
	.param .u64 .ptr .align 1 _Z3h2sP6__halfPfiii_param_1,
	.param .u32 _Z3h2sP6__halfPfiii_param_2,
	.param .u32 _Z3h2sP6__halfPfiii_param_3,
	.param .u32 _Z3h2sP6__halfPfiii_param_4
)
{
	.reg .pred 	%p<4>;
	.reg .b16 	%rs<2>;
	.reg .b32 	%r<15>;
	.reg .b32 	%f<2>;
	.reg .b64 	%rd<9>;

	ld.param.u64 	%rd1, [_Z3h2sP6__halfPfiii_param_0];
	ld.param.u64 	%rd2, [_Z3h2sP6__halfPfiii_param_1];
	ld.param.u32 	%r3, [_Z3h2sP6__halfPfiii_param_2];
	ld.param.u32 	%r4, [_Z3h2sP6__halfPfiii_param_3];
	ld.param.u32 	%r5, [_Z3h2sP6__halfPfiii_param_4];
	mov.u32 	%r7, %ctaid.x;
	mov.u32 	%r8, %ntid.x;
	mov.u32 	%r9, %tid.x;
	mad.lo.s32 	%r1, %r7, %r8, %r9;
	mov.u32 	%r10, %ctaid.y;
	mov.u32 	%r11, %ntid.y;
	mov.u32 	%r12, %tid.y;
	mad.lo.s32 	%r13, %r10, %r11, %r12;
	setp.ge.s32 	%p1, %r1, %r4;
	setp.ge.s32 	%p2, %r13, %r5;
	or.pred  	%p3, %p1, %p2;
	@%p3 bra 	$L__BB2_2;
	cvta.to.global.u64 	%rd3, %rd1;
	cvta.to.global.u64 	%rd4, %rd2;
	mad.lo.s32 	%r14, %r3, %r13, %r1;
	mul.wide.s32 	%rd5, %r14, 2;
	add.s64 	%rd6, %rd3, %rd5;
	ld.global.u16 	%rs1, [%rd6];
	// begin inline asm
	{  cvt.f32.f16 %f1, %rs1;}

	// end inline asm
	mul.wide.s32 	%rd7, %r14, 4;
	add.s64 	%rd8, %rd4, %rd7;
	st.global.f32 	[%rd8], %f1;
$L__BB2_2:
	ret;

}
	// .globl	_Z7s2h_vecPfP6__halfi
.visible .entry _Z7s2h_vecPfP6__halfi(
	.param .u64 .ptr .align 1 _Z7s2h_vecPfP6__halfi_param_0,
	.param .u64 .ptr .align 1 _Z7s2h_vecPfP6__halfi_param_1,
	.param .u32 _Z7s2h_vecPfP6__halfi_param_2
)
{
	.reg .pred 	%p<2>;
	.reg .b16 	%rs<2>;
	.reg .b32 	%r<6>;
	.reg .b32 	%f<2>;
	.reg .b64 	%rd<9>;

	ld.param.u64 	%rd1, [_Z7s2h_vecPfP6__halfi_param_0];
	ld.param.u64 	%rd2, [_Z7s2h_vecPfP6__halfi_param_1];
	ld.param.u32 	%r2, [_Z7s2h_vecPfP6__halfi_param_2];
	mov.u32 	%r3, %ctaid.x;
	mov.u32 	%r4, %ntid.x;
	mov.u32 	%r5, %tid.x;
	mad.lo.s32 	%r1, %r3, %r4, %r5;
	setp.ge.s32 	%p1, %r1, %r2;
	@%p1 bra 	$L__BB3_2;
	cvta.to.global.u64 	%rd3, %rd1;
	cvta.to.global.u64 	%rd4, %rd2;
	mul.wide.s32 	%rd5, %r1, 4;
	add.s64 	%rd6, %rd3, %rd5;
	ld.global.f32 	%f1, [%rd6];
	// begin inline asm
	{  cvt.rn.f16.f32 %rs1, %f1;}

	// end inline asm
	mul.wide.s32 	%rd7, %r1, 2;
	add.s64 	%rd8, %rd4, %rd7;
	st.global.u16 	[%rd8], %rs1;
$L__BB3_2:
	ret;

}
	// .globl	_Z7vecnormIfEvPT_iS1_ii
.visible .entry _Z7vecnormIfEvPT_iS1_ii(
	.param .u64 .ptr .align 1 _Z7vecnormIfEvPT_iS1_ii_param_0,
	.param .u32 _Z7vecnormIfEvPT_iS1_ii_param_1,
	.param .u64 .ptr .align 1 _Z7vecnormIfEvPT_iS1_ii_param_2,
	.param .u32 _Z7vecnormIfEvPT_iS1_ii_param_3,
	.param .u32 _Z7vecnormIfEvPT_iS1_ii_param_4
)
{
	.reg .pred 	%p<7>;
	.reg .b32 	%r<29>;
	.reg .b32 	%f<25>;
	.reg .b64 	%rd<15>;

	ld.param.u64 	%rd3, [_Z7vecnormIfEvPT_iS1_ii_param_0];
	ld.param.u32 	%r17, [_Z7vecnormIfEvPT_iS1_ii_param_1];
	ld.param.u64 	%rd2, [_Z7vecnormIfEvPT_iS1_ii_param_2];
	ld.param.u32 	%r19, [_Z7vecnormIfEvPT_iS1_ii_param_3];
	ld.param.u32 	%r18, [_Z7vecnormIfEvPT_iS1_ii_param_4];
	cvta.to.global.u64 	%rd1, %rd3;
	mov.u32 	%r20, %ctaid.x;
	mov.u32 	%r21, %ntid.x;
	mov.u32 	%r22, %tid.x;
	mad.lo.s32 	%r1, %r20, %r21, %r22;
	setp.ge.s32 	%p1, %r1, %r19;
	@%p1 bra 	$L__BB4_9;
	setp.lt.s32 	%p2, %r18, 1;
	mov.f32 	%f24, 0f00000000;
	@%p2 bra 	$L__BB4_8;
	and.b32  	%r2, %r18, 3;
	setp.lt.u32 	%p3, %r18, 4;
	mov.f32 	%f24, 0f00000000;
	mov.b32 	%r26, 0;
	@%p3 bra 	$L__BB4_5;
	and.b32  	%r26, %r18, 2147483644;
	neg.s32 	%r25, %r26;
	shl.b32 	%r5, %r17, 2;
	mov.f32 	%f24, 0f00000000;
	mul.wide.s32 	%rd6, %r17, 4;
	mov.u32 	%r24, %r1;
$L__BB4_4:
	.pragma "nounroll";
	mul.wide.s32 	%rd4, %r24, 4;
	add.s64 	%rd5, %rd1, %rd4;
	ld.global.f32 	%f12, [%rd5];
	fma.rn.f32 	%f13, %f12, %f12, %f24;
	add.s64 	%rd7, %rd5, %rd6;
	ld.global.f32 	%f14, [%rd7];
	fma.rn.f32 	%f15, %f14, %f14, %f13;
	add.s64 	%rd8, %rd7, %rd6;
	ld.global.f32 	%f16, [%rd8];
	fma.rn.f32 	%f17, %f16, %f16, %f15;
	add.s64 	%rd9, %rd8, %rd6;
	ld.global.f32 	%f18, [%rd9];
	fma.rn.f32 	%f24, %f18, %f18, %f17;
	add.s32 	%r25, %r25, 4;
	add.s32 	%r24, %r24, %r5;
	setp.ne.s32 	%p4, %r25, 0;
	@%p4 bra 	$L__BB4_4;
$L__BB4_5:
	setp.eq.s32 	%p5, %r2, 0;
	@%p5 bra 	$L__BB4_8;
	mad.lo.s32 	%r28, %r26, %r17, %r1;
	neg.s32 	%r27, %r2;
$L__BB4_7:
	.pragma "nounroll";
	mul.wide.s32 	%rd10, %r28, 4;
	add.s64 	%rd11, %rd1, %rd10;
	ld.global.f32 	%f19, [%rd11];
	fma.rn.f32 	%f24, %f19, %f19, %f24;
	add.s32 	%r28, %r28, %r17;
	add.s32 	%r27, %r27, 1;
	setp.ne.s32 	%p6, %r27, 0;
	@%p6 bra 	$L__BB4_7;
$L__BB4_8:
	cvta.to.global.u64 	%rd12, %rd2;
	mul.wide.s32 	%rd13, %r1, 4;
	add.s64 	%rd14, %rd12, %rd13;
	st.global.f32 	[%rd14], %f24;
$L__BB4_9:
	ret;

}
	// .globl	_Z3rbfIffEviiPT_iS1_S1_S1_iT0_S1_S1_
.visible .entry _Z3rbfIffEviiPT_iS1_S1_S1_iT0_S1_S1_(
	.param .u32 _Z3rbfIffEviiPT_iS1_S1_S1_iT0_S1_S1__param_0,
	.param .u32 _Z3rbfIffEviiPT_iS1_S1_S1_iT0_S1_S1__param_1,
	.param .u64 .ptr .align 1 _Z3rbfIffEviiPT_iS1_S1_S1_iT0_S1_S1__param_2,
	.param .u32 _Z3rbfIffEviiPT_iS1_S1_S1_iT0_S1_S1__param_3,
	.param .u64 .ptr .align 1 _Z3rbfIffEviiPT_iS1_S1_S1_iT0_S1_S1__param_4,
	.param .u64 .ptr .align 1 _Z3rbfIffEviiPT_iS1_S1_S1_iT0_S1_S1__param_5,
	.param .u64 .ptr .align 1 _Z3rbfIffEviiPT_iS1_S1_S1_iT0_S1_S1__param_6,
	.param .u32 _Z3rbfIffEviiPT_iS1_S1_S1_iT0_S1_S1__param_7,
	.param .f32 _Z3rbfIffEviiPT_iS1_S1_S1_iT0_S1_S1__param_8,
	.param .u64 .ptr .align 1 _Z3rbfIffEviiPT_iS1_S1_S1_iT0_S1_S1__param_9,
	.param .u64 .ptr .align 1 _Z3rbfIffEviiPT_iS1_S1_S1_iT0_S1_S1__param_10
)
{
	.reg .pred 	%p<4>;
	.reg .b32 	%r<17>;
	.reg .b32 	%f<15>;
	.reg .b64 	%rd<24>;

	ld.param.u32 	%r5, [_Z3rbfIffEviiPT_iS1_S1_S1_iT0_S1_S1__param_0];
	ld.param.u32 	%r6, [_Z3rbfIffEviiPT_iS1_S1_S1_iT0_S1_S1__param_1];
	ld.param.u32 	%r3, [_Z3rbfIffEviiPT_iS1_S1_S1_iT0_S1_S1__param_3];
	ld.param.u64 	%rd2, [_Z3rbfIffEviiPT_iS1_S1_S1_iT0_S1_S1__param_4];
	ld.param.u64 	%rd3, [_Z3rbfIffEviiPT_iS1_S1_S1_iT0_S1_S1__param_5];
	ld.param.u64 	%rd4, [_Z3rbfIffEviiPT_iS1_S1_S1_iT0_S1_S1__param_6];
	ld.param.u32 	%r4, [_Z3rbfIffEviiPT_iS1_S1_S1_iT0_S1_S1__param_7];
	ld.param.f32 	%f1, [_Z3rbfIffEviiPT_iS1_S1_S1_iT0_S1_S1__param_8];
	ld.param.u64 	%rd5, [_Z3rbfIffEviiPT_iS1_S1_S1_iT0_S1_S1__param_9];
	ld.param.u64 	%rd6, [_Z3rbfIffEviiPT_iS1_S1_S1_iT0_S1_S1__param_10];
	mov.u32 	%r8, %ctaid.x;
	mov.u32 	%r9, %ntid.x;
	mov.u32 	%r10, %tid.x;
	mad.lo.s32 	%r1, %r8, %r9, %r10;
	mov.u32 	%r11, %ctaid.y;
	mov.u32 	%r12, %ntid.y;
	mov.u32 	%r13, %tid.y;
	mad.lo.s32 	%r14, %r11, %r12, %r13;
	setp.ge.s32 	%p1, %r1, %r5;
	setp.ge.s32 	%p2, %r14, %r6;
	or.pred  	%p3, %p1, %p2;
	@%p3 bra 	$L__BB5_2;
	ld.param.u64 	%rd23, [_Z3rbfIffEviiPT_iS1_S1_S1_iT0_S1_S1__param_2];
	cvta.to.global.u64 	%rd7, %rd5;
	cvta.to.global.u64 	%rd8, %rd6;
	cvta.to.global.u64 	%rd9, %rd2;
	cvta.to.global.u64 	%rd10, %rd3;
	cvta.to.global.u64 	%rd11, %rd4;
	cvta.to.global.u64 	%rd12, %rd23;
	mul.wide.s32 	%rd13, %r1, 4;
	add.s64 	%rd14, %rd7, %rd13;
	ld.global.f32 	%f2, [%rd14];
	mul.wide.u32 	%rd15, %r14, 4;
	add.s64 	%rd16, %rd8, %rd15;
	ld.global.f32 	%f3, [%rd16];
	mul.f32 	%f4, %f2, %f3;
	add.s64 	%rd17, %rd9, %rd13;
	ld.global.f32 	%f5, [%rd17];
	add.s64 	%rd18, %rd10, %rd15;
	ld.global.f32 	%f6, [%rd18];
	add.f32 	%f7, %f5, %f6;
	mad.lo.s32 	%r15, %r4, %r14, %r1;
	mul.wide.s32 	%rd19, %r15, 4;
	add.s64 	%rd20, %rd11, %rd19;
	ld.global.f32 	%f8, [%rd20];
	add.f32 	%f9, %f8, %f8;
	sub.f32 	%f10, %f7, %f9;
	mul.f32 	%f11, %f10, %f1;
	mul.f32 	%f12, %f11, 0fBFB8AA3B;
	ex2.approx.f32 	%f13, %f12;
	mul.f32 	%f14, %f4, %f13;
	mad.lo.s32 	%r16, %r3, %r14, %r1;
	mul.wide.s32 	%rd21, %r16, 4;
	add.s64 	%rd22, %rd12, %rd21;
	st.global.f32 	[%rd22], %f14;
$L__BB5_2:
	ret;

}


// ===== COMPILED SASS (sm_100) =====

	.target	sm_100

	.elftype	@"ET_EXEC"


//--------------------- .note.nv.tkinfo           --------------------------
	.section	.note.nv.tkinfo,"",@"SHT_NOTE"
	.sectionflags	@"SHF_NOTE_NV_TKINFO"
	.tkinfo
        /*0018*/ 	.word	0x00000002
        /*0030*/ 	.string	""
        /*0030*/ 	.string	"ptxas"
        /*0030*/ 	.string	"Cuda compilation tools, release 13.0, V13.0.88"
        /*0030*/ 	.string	"Build cuda_13.0.r13.0/compiler.36424714_0"
        /*0030*/ 	.string	"-arch sm_100 -m 64 "



//--------------------- .note.nv.cuinfo           --------------------------
	.section	.note.nv.cuinfo,"",@"SHT_NOTE"
	.sectionflags	@"SHF_NOTE_NV_CUINFO"
        /*0018*/ 	.short	0x0002
        /*001a*/ 	.short	0x0064
        /*001c*/ 	.short	0x0082
	.zero		2


//--------------------- .nv.info                  --------------------------
	.section	.nv.info,"",@"SHT_CUDA_INFO"
	.align	4


	//----- nvinfo : EIATTR_REGCOUNT
	.align		4
        /*0000*/ 	.byte	0x04, 0x2f
        /*0002*/ 	.short	(.L_1 - .L_0)
	.align		4
.L_0:
        /*0004*/ 	.word	index@(_Z5fnormiiPdiS_S_S_idS_S_S_)
        /*0008*/ 	.word	0x00000004


	//----- nvinfo : EIATTR_FRAME_SIZE
	.align		4
.L_1:
        /*000c*/ 	.byte	0x04, 0x11
        /*000e*/ 	.short	(.L_3 - .L_2)
	.align		4
.L_2:
        /*0010*/ 	.word	index@(_Z5fnormiiPdiS_S_S_idS_S_S_)
        /*0014*/ 	.word	0x00000000


	//----- nvinfo : EIATTR_REGCOUNT
	.align		4
.L_3:
        /*0018*/ 	.byte	0x04, 0x2f
        /*001a*/ 	.short	(.L_5 - .L_4)
	.align		4
.L_4:
        /*001c*/ 	.word	index@(_Z3s2hPfP6__halfiii)
        /*0020*/ 	.word	0x0000000a


	//----- nvinfo : EIATTR_FRAME_SIZE
	.align		4
.L_5:
        /*0024*/ 	.byte	0x04, 0x11
        /*0026*/ 	.short	(.L_7 - .L_6)
	.align		4
.L_6:
        /*0028*/ 	.word	index@(_Z3s2hPfP6__halfiii)
        /*002c*/ 	.word	0x00000000


	//----- nvinfo : EIATTR_REGCOUNT
	.align		4
.L_7:
        /*0030*/ 	.byte	0x04, 0x2f
        /*0032*/ 	.short	(.L_9 - .L_8)
	.align		4
.L_8:
        /*0034*/ 	.word	index@(_Z3h2sP6__halfPfiii)
        /*0038*/ 	.word	0x0000000a


	//----- nvinfo : EIATTR_FRAME_SIZE
	.align		4
.L_9:
        /*003c*/ 	.byte	0x04, 0x11
        /*003e*/ 	.short	(.L_11 - .L_10)
	.align		4
.L_10:
        /*0040*/ 	.word	index@(_Z3h2sP6__halfPfiii)
        /*0044*/ 	.word	0x00000000


	//----- nvinfo : EIATTR_REGCOUNT
	.align		4
.L_11:
        /*0048*/ 	.byte	0x04, 0x2f
        /*004a*/ 	.short	(.L_13 - .L_12)
	.align		4
.L_12:
        /*004c*/ 	.word	index@(_Z7s2h_vecPfP6__halfi)
        /*0050*/ 	.word	0x0000000a


	//----- nvinfo : EIATTR_FRAME_SIZE
	.align		4
.L_13:
        /*0054*/ 	.byte	0x04, 0x11
        /*0056*/ 	.short	(.L_15 - .L_14)
	.align		4
.L_14:
        /*0058*/ 	.word	index@(_Z7s2h_vecPfP6__halfi)
        /*005c*/ 	.word	0x00000000


	//----- nvinfo : EIATTR_REGCOUNT
	.align		4
.L_15:
        /*0060*/ 	.byte	0x04, 0x2f
        /*0062*/ 	.short	(.L_17 - .L_16)
	.align		4
.L_16:
        /*0064*/ 	.word	index@(_Z7vecnormIfEvPT_iS1_ii)
        /*0068*/ 	.word	0x00000014


	//----- nvinfo : EIATTR_FRAME_SIZE
	.align		4
.L_17:
        /*006c*/ 	.byte	0x04, 0x11
        /*006e*/ 	.short	(.L_19 - .L_18)
	.align		4
.L_18:
        /*0070*/ 	.word	index@(_Z7vecnormIfEvPT_iS1_ii)
        /*0074*/ 	.word	0x00000000


	//----- nvinfo : EIATTR_REGCOUNT
	.align		4
.L_19:
        /*0078*/ 	.byte	0x04, 0x2f
        /*007a*/ 	.short	(.L_21 - .L_20)
	.align		4
.L_20:
        /*007c*/ 	.word	index@(_Z3rbfIffEviiPT_iS1_S1_S1_iT0_S1_S1_)
        /*0080*/ 	.word	0x00000012


	//----- nvinfo : EIATTR_FRAME_SIZE
	.align		4
.L_21:
        /*0084*/ 	.byte	0x04, 0x11
        /*0086*/ 	.short	(.L_23 - .L_22)
	.align		4
.L_22:
        /*0088*/ 	.word	index@(_Z3rbfIffEviiPT_iS1_S1_S1_iT0_S1_S1_)
        /*008c*/ 	.word	0x00000000


	//----- nvinfo : EIATTR_MIN_STACK_SIZE
	.align		4
.L_23:
        /*0090*/ 	.byte	0x04, 0x12
        /*0092*/ 	.short	(.L_25 - .L_24)
	.align		4
.L_24:
        /*0094*/ 	.word	index@(_Z3rbfIffEviiPT_iS1_S1_S1_iT0_S1_S1_)
        /*0098*/ 	.word	0x00000000


	//----- nvinfo : EIATTR_MIN_STACK_SIZE
	.align		4
.L_25:
        /*009c*/ 	.byte	0x04, 0x12
        /*009e*/ 	.short	(.L_27 - .L_26)
	.align		4
.L_26:
        /*00a0*/ 	.word	index@(_Z7vecnormIfEvPT_iS1_ii)
        /*00a4*/ 	.word	0x00000000


	//----- nvinfo : EIATTR_MIN_STACK_SIZE
	.align		4
.L_27:
        /*00a8*/ 	.byte	0x04, 0x12
        /*00aa*/ 	.short	(.L_29 - .L_28)
	.align		4
.L_28:
        /*00ac*/ 	.word	index@(_Z7s2h_vecPfP6__halfi)
        /*00b0*/ 	.word	0x00000000


	//----- nvinfo : EIATTR_MIN_STACK_SIZE
	.align		4
.L_29:
        /*00b4*/ 	.byte	0x04, 0x12
        /*00b6*/ 	.short	(.L_31 - .L_30)
	.align		4
.L_30:
        /*00b8*/ 	.word	index@(_Z3h2sP6__halfPfiii)
        /*00bc*/ 	.word	0x00000000


	//----- nvinfo : EIATTR_MIN_STACK_SIZE
	.align		4
.L_31:
        /*00c0*/ 	.byte	0x04, 0x12
        /*00c2*/ 	.short	(.L_33 - .L_32)
	.align		4
.L_32:
        /*00c4*/ 	.word	index@(_Z3s2hPfP6__halfiii)
        /*00c8*/ 	.word	0x00000000


	//----- nvinfo : EIATTR_MIN_STACK_SIZE
	.align		4
.L_33:
        /*00cc*/ 	.byte	0x04, 0x12
        /*00ce*/ 	.short	(.L_35 - .L_34)
	.align		4
.L_34:
        /*00d0*/ 	.word	index@(_Z5fnormiiPdiS_S_S_idS_S_S_)
        /*00d4*/ 	.word	0x00000000
.L_35:


//--------------------- .nv.compat                --------------------------
	.section	.nv.compat,"",@"SHT_CUDA_COMPAT_INFO"
	.align	4
        /*0000*/ 	.byte	0x02, 0x09, 0x00, 0x00, 0x02, 0x02, 0x01, 0x00, 0x02, 0x05, 0x05, 0x00, 0x03, 0x07, 0x01, 0x01
        /*0010*/ 	.byte	0x02, 0x03, 0x00, 0x00, 0x02, 0x06, 0x01, 0x00, 0x04, 0x0b, 0x08, 0x00, 0x01, 0x00, 0x00, 0x00
        /*0020*/ 	.byte	0x00, 0x00, 0x00, 0x00


//--------------------- .nv.info._Z3rbfIffEviiPT_iS1_S1_S1_iT0_S1_S1_ --------------------------
	.section	.nv.info._Z3rbfIffEviiPT_iS1_S1_S1_iT0_S1_S1_,"",@"SHT_CUDA_INFO"
	.sectionflags	@""
	.align	4


	//----- nvinfo : EIATTR_CUDA_API_VERSION
	.align		4
        /*0000*/ 	.byte	0x04, 0x37
        /*0002*/ 	.short	(.L_37 - .L_36)
.L_36:
        /*0004*/ 	.word	0x00000082


	//----- nvinfo : EIATTR_KPARAM_INFO
	.align		4
.L_37:
        /*0008*/ 	.byte	0x04, 0x17
        /*000a*/ 	.short	(.L_39 - .L_38)
.L_38:
        /*000c*/ 	.word	0x00000000
        /*0010*/ 	.short	0x000a
        /*0012*/ 	.short	0x0040
        /*0014*/ 	.byte	0x00, 0xf5, 0x21, 0x00


	//----- nvinfo : EIATTR_KPARAM_INFO
	.align		4
.L_39:
        /*0018*/ 	.byte	0x04, 0x17
        /*001a*/ 	.short	(.L_41 - .L_40)
.L_40:
        /*001c*/ 	.word	0x00000000
        /*0020*/ 	.short	0x0009
        /*0022*/ 	.short	0x0038
        /*0024*/ 	.byte	0x00, 0xf5, 0x21, 0x00


	//----- nvinfo : EIATTR_KPARAM_INFO
	.align		4
.L_41:
        /*0028*/ 	.byte	0x04, 0x17
        /*002a*/ 	.short	(.L_43 - .L_42)
.L_42:
        /*002c*/ 	.word	0x00000000
        /*0030*/ 	.short	0x0008
        /*0032*/ 	.short	0x0034
        /*0034*/ 	.byte	0x00, 0xf0, 0x11, 0x00


	//----- nvinfo : EIATTR_KPARAM_INFO
	.align		4
.L_43:
        /*0038*/ 	.byte	0x04, 0x17
        /*003a*/ 	.short	(.L_45 - .L_44)
.L_44:
        /*003c*/ 	.word	0x00000000
        /*0040*/ 	.short	0x0007
        /*0042*/ 	.short	0x0030
        /*0044*/ 	.byte	0x00, 0xf0, 0x11, 0x00


	//----- nvinfo : EIATTR_KPARAM_INFO
	.align		4
.L_45:
        /*0048*/ 	.byte	0x04, 0x17
        /*004a*/ 	.short	(.L_47 - .L_46)
.L_46:
        /*004c*/ 	.word	0x00000000
        /*0050*/ 	.short	0x0006
        /*0052*/ 	.short	0x0028
        /*0054*/ 	.byte	0x00, 0xf5, 0x21, 0x00


	//----- nvinfo : EIATTR_KPARAM_INFO
	.align		4
.L_47:
        /*0058*/ 	.byte	0x04, 0x17
        /*005a*/ 	.short	(.L_49 - .L_48)
.L_48:
        /*005c*/ 	.word	0x00000000
        /*0060*/ 	.short	0x0005
        /*0062*/ 	.short	0x0020
        /*0064*/ 	.byte	0x00, 0xf5, 0x21, 0x00


	//----- nvinfo : EIATTR_KPARAM_INFO
	.align		4
.L_49:
        /*0068*/ 	.byte	0x04, 0x17
        /*006a*/ 	.short	(.L_51 - .L_50)
.L_50:
        /*006c*/ 	.word	0x00000000
        /*0070*/ 	.short	0x0004
        /*0072*/ 	.short	0x0018
        /*0074*/ 	.byte	0x00, 0xf5, 0x21, 0x00


	//----- nvinfo : EIATTR_KPARAM_INFO
	.align		4
.L_51:
        /*0078*/ 	.byte	0x04, 0x17
        /*007a*/ 	.short	(.L_53 - .L_52)
.L_52:
        /*007c*/ 	.word	0x00000000
        /*0080*/ 	.short	0x0003
        /*0082*/ 	.short	0x0010
        /*0084*/ 	.byte	0x00, 0xf0, 0x11, 0x00


	//----- nvinfo : EIATTR_KPARAM_INFO
	.align		4
.L_53:
        /*0088*/ 	.byte	0x04, 0x17
        /*008a*/ 	.short	(.L_55 - .L_54)
.L_54:
        /*008c*/ 	.word	0x00000000
        /*0090*/ 	.short	0x0002
        /*0092*/ 	.short	0x0008
        /*0094*/ 	.byte	0x00, 0xf5, 0x21, 0x00


	//----- nvinfo : EIATTR_KPARAM_INFO
	.align		4
.L_55:
        /*0098*/ 	.byte	0x04, 0x17
        /*009a*/ 	.short	(.L_57 - .L_56)
.L_56:
        /*009c*/ 	.word	0x00000000
        /*00a0*/ 	.short	0x0001
        /*00a2*/ 	.short	0x0004
        /*00a4*/ 	.byte	0x00, 0xf0, 0x11, 0x00


	//----- nvinfo : EIATTR_KPARAM_INFO
	.align		4
.L_57:
        /*00a8*/ 	.byte	0x04, 0x17
        /*00aa*/ 	.short	(.L_59 - .L_58)
.L_58:
        /*00ac*/ 	.word	0x00000000
        /*00b0*/ 	.short	0x0000
        /*00b2*/ 	.short	0x0000
        /*00b4*/ 	.byte	0x00, 0xf0, 0x11, 0x00


	//----- nvinfo : EIATTR_SPARSE_MMA_MASK
	.align		4
.L_59:
        /*00b8*/ 	.byte	0x03, 0x50
        /*00ba*/ 	.short	0x0000


	//----- nvinfo : EIATTR_MAXREG_COUNT
	.align		4
        /*00bc*/ 	.byte	0x03, 0x1b
        /*00be*/ 	.short	0x00ff


	//----- nvinfo : EIATTR_MERCURY_ISA_VERSION
	.align		4
        /*00c0*/ 	.byte	0x03, 0x5f
        /*00c2*/ 	.short	0x0101


	//----- nvinfo : EIATTR_VRC_CTA_INIT_COUNT
	.align		4
        /*00c4*/ 	.byte	0x02, 0x4a
	.zero		1
	.zero		1


	//----- nvinfo : EIATTR_EXIT_INSTR_OFFSETS
	.align		4
        /*00c8*/ 	.byte	0x04, 0x1c
        /*00ca*/ 	.short	(.L_61 - .L_60)


	//   ....[0]....
.L_60:
        /*00cc*/ 	.word	0x000000c0


	//   ....[1]....
        /*00d0*/ 	.word	0x000002f0


	//----- nvinfo : EIATTR_CBANK_PARAM_SIZE
	.align		4
.L_61:
        /*00d4*/ 	.byte	0x03, 0x19
        /*00d6*/ 	.short	0x0048


	//----- nvinfo : EIATTR_PARAM_CBANK
	.align		4
        /*00d8*/ 	.byte	0x04, 0x0a
        /*00da*/ 	.short	(.L_63 - .L_62)
	.align		4
.L_62:
        /*00dc*/ 	.word	index@(.nv.constant0._Z3rbfIffEviiPT_iS1_S1_S1_iT0_S1_S1_)
        /*00e0*/ 	.short	0x0380
        /*00e2*/ 	.short	0x0048


	//----- nvinfo : EIATTR_SW_WAR
	.align		4
.L_63:
        /*00e4*/ 	.byte	0x04, 0x36
        /*00e6*/ 	.short	(.L_65 - .L_64)
.L_64:
        /*00e8*/ 	.word	0x00000008
.L_65:


//--------------------- .nv.info._Z7vecnormIfEvPT_iS1_ii --------------------------
	.section	.nv.info._Z7vecnormIfEvPT_iS1_ii,"",@"SHT_CUDA_INFO"
	.sectionflags	@""
	.align	4


	//----- nvinfo : EIATTR_CUDA_API_VERSION
	.align		4
        /*0000*/ 	.byte	0x04, 0x37
        /*0002*/ 	.short	(.L_67 - .L_66)
.L_66:
        /*0004*/ 	.word	0x00000082


	//----- nvinfo : EIATTR_KPARAM_INFO
	.align		4
.L_67:
        /*0008*/ 	.byte	0x04, 0x17
        /*000a*/ 	.short	(.L_69 - .L_68)
.L_68:
        /*000c*/ 	.word	0x00000000
        /*0010*/ 	.short	0x0004
        /*0012*/ 	.short	0x001c
        /*0014*/ 	.byte	0x00, 0xf0, 0x11, 0x00


	//----- nvinfo : EIATTR_KPARAM_INFO
	.align		4
.L_69:
        /*0018*/ 	.byte	0x04, 0x17
        /*001a*/ 	.short	(.L_71 - .L_70)
.L_70:
        /*001c*/ 	.word	0x00000000
        /*0020*/ 	.short	0x0003
        /*0022*/ 	.short	0x0018
        /*0024*/ 	.byte	0x00, 0xf0, 0x11, 0x00


	//----- nvinfo : EIATTR_KPARAM_INFO
	.align		4
.L_71:
        /*0028*/ 	.byte	0x04, 0x17
        /*002a*/ 	.short	(.L_73 - .L_72)
.L_72:
        /*002c*/ 	.word	0x00000000
        /*0030*/ 	.short	0x0002
        /*0032*/ 	.short	0x0010
        /*0034*/ 	.byte	0x00, 0xf5, 0x21, 0x00


	//----- nvinfo : EIATTR_KPARAM_INFO
	.align		4
.L_73:
        /*0038*/ 	.byte	0x04, 0x17
        /*003a*/ 	.short	(.L_75 - .L_74)
.L_74:
        /*003c*/ 	.word	0x00000000
        /*0040*/ 	.short	0x0001
        /*0042*/ 	.short	0x0008
        /*0044*/ 	.byte	0x00, 0xf0, 0x11, 0x00


	//----- nvinfo : EIATTR_KPARAM_INFO
	.align		4
.L_75:
        /*0048*/ 	.byte	0x04, 0x17
        /*004a*/ 	.short	(.L_77 - .L_76)
.L_76:
        /*004c*/ 	.word	0x00000000
        /*0050*/ 	.short	0x0000
        /*0052*/ 	.short	0x0000
        /*0054*/ 	.byte	0x00, 0xf5, 0x21, 0x00


	//----- nvinfo : EIATTR_SPARSE_MMA_MASK
	.align		4
.L_77:
        /*0058*/ 	.byte	0x03, 0x50
        /*005a*/ 	.short	0x0000


	//----- nvinfo : EIATTR_MAXREG_COUNT
	.align		4
        /*005c*/ 	.byte	0x03, 0x1b
        /*005e*/ 	.short	0x00ff


	//----- nvinfo : EIATTR_MERCURY_ISA_VERSION
	.align		4
        /*0060*/ 	.byte	0x03, 0x5f
        /*0062*/ 	.short	0x0101


	//----- nvinfo : EIATTR_VRC_CTA_INIT_COUNT
	.align		4
        /*0064*/ 	.byte	0x02, 0x4a
	.zero		1
	.zero		1


	//----- nvinfo : EIATTR_EXIT_INSTR_OFFSETS
	.align		4
        /*0068*/ 	.byte	0x04, 0x1c
        /*006a*/ 	.short	(.L_79 - .L_78)


	//   ....[0]....
.L_78:
        /*006c*/ 	.word	0x00000070


	//   ....[1]....
        /*0070*/ 	.word	0x00000380


	//----- nvinfo : EIATTR_CBANK_PARAM_SIZE
	.align		4
.L_79:
        /*0074*/ 	.byte	0x03, 0x19
        /*0076*/ 	.short	0x0020


	//----- nvinfo : EIATTR_PARAM_CBANK
	.align		4
        /*0078*/ 	.byte	0x04, 0x0a
        /*007a*/ 	.short	(.L_81 - .L_80)
	.align		4
.L_80:
        /*007c*/ 	.word	index@(.nv.constant0._Z7vecnormIfEvPT_iS1_ii)
        /*0080*/ 	.short	0x0380
        /*0082*/ 	.short	0x0020


	//----- nvinfo : EIATTR_SW_WAR
	.align		4
.L_81:
        /*0084*/ 	.byte	0x04, 0x36
        /*0086*/ 	.short	(.L_83 - .L_82)
.L_82:
        /*0088*/ 	.word	0x00000008
.L_83:


//--------------------- .nv.info._Z7s2h_vecPfP6__halfi --------------------------
	.section	.nv.info._Z7s2h_vecPfP6__halfi,"",@"SHT_CUDA_INFO"
	.sectionflags	@""
	.align	4


	//----- nvinfo : EIATTR_CUDA_API_VERSION
	.align		4
        /*0000*/ 	.byte	0x04, 0x37
        /*0002*/ 	.short	(.L_85 - .L_84)
.L_84:
        /*0004*/ 	.word	0x00000082


	//----- nvinfo : EIATTR_KPARAM_INFO
	.align		4
.L_85:
        /*0008*/ 	.byte	0x04, 0x17
        /*000a*/ 	.short	(.L_87 - .L_86)
.L_86:
        /*000c*/ 	.word	0x00000000
        /*0010*/ 	.short	0x0002
        /*0012*/ 	.short	0x0010
        /*0014*/ 	.byte	0x00, 0xf0, 0x11, 0x00


	//----- nvinfo : EIATTR_KPARAM_INFO
	.align		4
.L_87:
        /*0018*/ 	.byte	0x04, 0x17
        /*001a*/ 	.short	(.L_89 - .L_88)
.L_88:
        /*001c*/ 	.word	0x00000000
        /*0020*/ 	.short	0x0001
        /*0022*/ 	.short	0x0008
        /*0024*/ 	.byte	0x00, 0xf5, 0x21, 0x00


	//----- nvinfo : EIATTR_KPARAM_INFO
	.align		4
.L_89:
        /*0028*/ 	.byte	0x04, 0x17
        /*002a*/ 	.short	(.L_91 - .L_90)
.L_90:
        /*002c*/ 	.word	0x00000000
        /*0030*/ 	.short	0x0000
        /*0032*/ 	.short	0x0000
        /*0034*/ 	.byte	0x00, 0xf5, 0x21, 0x00


	//----- nvinfo : EIATTR_SPARSE_MMA_MASK
	.align		4
.L_91:
        /*0038*/ 	.byte	0x03, 0x50
        /*003a*/ 	.short	0x0000


	//----- nvinfo : EIATTR_MAXREG_COUNT
	.align		4
        /*003c*/ 	.byte	0x03, 0x1b
        /*003e*/ 	.short	0x00ff


	//----- nvinfo : EIATTR_MERCURY_ISA_VERSION
	.align		4
        /*0040*/ 	.byte	0x03, 0x5f
        /*0042*/ 	.short	0x0101


	//----- nvinfo : EIATTR_VRC_CTA_INIT_COUNT
	.align		4
        /*0044*/ 	.byte	0x02, 0x4a
	.zero		1
	.zero		1


	//----- nvinfo : EIATTR_EXIT_INSTR_OFFSETS
	.align		4
        /*0048*/ 	.byte	0x04, 0x1c
        /*004a*/ 	.short	(.L_93 - .L_92)


	//   ....[0]....
.L_92:
        /*004c*/ 	.word	0x00000070


	//   ....[1]....
        /*0050*/ 	.word	0x00000100


	//----- nvinfo : EIATTR_CBANK_PARAM_SIZE
	.align		4
.L_93:
        /*0054*/ 	.byte	0x03, 0x19
        /*0056*/ 	.short	0x0014


	//----- nvinfo : EIATTR_PARAM_CBANK
	.align		4
        /*0058*/ 	.byte	0x04, 0x0a
        /*005a*/ 	.short	(.L_95 - .L_94)
	.align		4
.L_94:
        /*005c*/ 	.word	index@(.nv.constant0._Z7s2h_vecPfP6__halfi)
        /*0060*/ 	.short	0x0380
        /*0062*/ 	.short	0x0014


	//----- nvinfo : EIATTR_SW_WAR
	.align		4
.L_95:
        /*0064*/ 	.byte	0x04, 0x36
        /*0066*/ 	.short	(.L_97 - .L_96)
.L_96:
        /*0068*/ 	.word	0x00000008
.L_97:


//--------------------- .nv.info._Z3h2sP6__halfPfiii --------------------------
	.section	.nv.info._Z3h2sP6__halfPfiii,"",@"SHT_CUDA_INFO"
	.sectionflags	@""
	.align	4


	//----- nvinfo : EIATTR_CUDA_API_VERSION
	.align		4
        /*0000*/ 	.byte	0x04, 0x37
        /*0002*/ 	.short	(.L_99 - .L_98)
.L_98:
        /*0004*/ 	.word	0x00000082


	//----- nvinfo : EIATTR_KPARAM_INFO
	.align		4
.L_99:
        /*0008*/ 	.byte	0x04, 0x17
        /*000a*/ 	.short	(.L_101 - .L_100)
.L_100:
        /*000c*/ 	.word	0x00000000
        /*0010*/ 	.short	0x0004
        /*0012*/ 	.short	0x0018
        /*0014*/ 	.byte	0x00, 0xf0, 0x11, 0x00


	//----- nvinfo : EIATTR_KPARAM_INFO
	.align		4
.L_101:
        /*0018*/ 	.byte	0x04, 0x17
        /*001a*/ 	.short	(.L_103 - .L_102)
.L_102:
        /*001c*/ 	.word	0x00000000
        /*0020*/ 	.short	0x0003
        /*0022*/ 	.short	0x0014
        /*0024*/ 	.byte	0x00, 0xf0, 0x11, 0x00


	//----- nvinfo : EIATTR_KPARAM_INFO
	.align		4
.L_103:
        /*0028*/ 	.byte	0x04, 0x17
        /*002a*/ 	.short	(.L_105 - .L_104)
.L_104:
        /*002c*/ 	.word	0x00000000
        /*0030*/ 	.short	0x0002
        /*0032*/ 	.short	0x0010
        /*0034*/ 	.byte	0x00, 0xf0, 0x11, 0x00


	//----- nvinfo : EIATTR_KPARAM_INFO
	.align		4
.L_105:
        /*0038*/ 	.byte	0x04, 0x17
        /*003a*/ 	.short	(.L_107 - .L_106)
.L_106:
        /*003c*/ 	.word	0x00000000
        /*0040*/ 	.short	0x0001
        /*0042*/ 	.short	0x0008
        /*0044*/ 	.byte	0x00, 0xf5, 0x21, 0x00


	//----- nvinfo : EIATTR_KPARAM_INFO
	.align		4
.L_107:
        /*0048*/ 	.byte	0x04, 0x17
        /*004a*/ 	.short	(.L_109 - .L_108)
.L_108:
        /*004c*/ 	.word	0x00000000
        /*0050*/ 	.short	0x0000
        /*0052*/ 	.short	0x0000
        /*0054*/ 	.byte	0x00, 0xf5, 0x21, 0x00


	//----- nvinfo : EIATTR_SPARSE_MMA_MASK
	.align		4
.L_109:
        /*0058*/ 	.byte	0x03, 0x50
        /*005a*/ 	.short	0x0000


	//----- nvinfo : EIATTR_MAXREG_COUNT
	.align		4
        /*005c*/ 	.byte	0x03, 0x1b
        /*005e*/ 	.short	0x00ff


	//----- nvinfo : EIATTR_MERCURY_ISA_VERSION
	.align		4
        /*0060*/ 	.byte	0x03, 0x5f
        /*0062*/ 	.short	0x0101


	//----- nvinfo : EIATTR_VRC_CTA_INIT_COUNT
	.align		4
        /*0064*/ 	.byte	0x02, 0x4a
	.zero		1
	.zero		1


	//----- nvinfo : EIATTR_EXIT_INSTR_OFFSETS
	.align		4
        /*0068*/ 	.byte	0x04, 0x1c
        /*006a*/ 	.short	(.L_111 - .L_110)


	//   ....[0]....
.L_110:
        /*006c*/ 	.word	0x000000d0


	//   ....[1]....
        /*0070*/ 	.word	0x00000180


	//----- nvinfo : EIATTR_CBANK_PARAM_SIZE
	.align		4
.L_111:
        /*0074*/ 	.byte	0x03, 0x19
        /*0076*/ 	.short	0x001c


	//----- nvinfo : EIATTR_PARAM_CBANK
	.align		4
        /*0078*/ 	.byte	0x04, 0x0a
        /*007a*/ 	.short	(.L_113 - .L_112)
	.align		4
.L_112:
        /*007c*/ 	.word	index@(.nv.constant0._Z3h2sP6__halfPfiii)
        /*0080*/ 	.short	0x0380
        /*0082*/ 	.short	0x001c


	//----- nvinfo : EIATTR_SW_WAR
	.align		4
.L_113:
        /*0084*/ 	.byte	0x04, 0x36
        /*0086*/ 	.short	(.L_115 - .L_114)
.L_114:
        /*0088*/ 	.word	0x00000008
.L_115:


//--------------------- .nv.info._Z3s2hPfP6__halfiii --------------------------
	.section	.nv.info._Z3s2hPfP6__halfiii,"",@"SHT_CUDA_INFO"
	.sectionflags	@""
	.align	4


	//----- nvinfo : EIATTR_CUDA_API_VERSION
	.align		4
        /*0000*/ 	.byte	0x04, 0x37
        /*0002*/ 	.short	(.L_117 - .L_116)
.L_116:
        /*0004*/ 	.word	0x00000082


	//----- nvinfo : EIATTR_KPARAM_INFO
	.align		4
.L_117:
        /*0008*/ 	.byte	0x04, 0x17
        /*000a*/ 	.short	(.L_119 - .L_118)
.L_118:
        /*000c*/ 	.word	0x00000000
        /*0010*/ 	.short	0x0004
        /*0012*/ 	.short	0x0018
        /*0014*/ 	.byte	0x00, 0xf0, 0x11, 0x00


	//----- nvinfo : EIATTR_KPARAM_INFO
	.align		4
.L_119:
        /*0018*/ 	.byte	0x04, 0x17
        /*001a*/ 	.short	(.L_121 - .L_120)
.L_120:
        /*001c*/ 	.word	0x00000000
        /*0020*/ 	.short	0x0003
        /*0022*/ 	.short	0x0014
        /*0024*/ 	.byte	0x00, 0xf0, 0x11, 0x00


	//----- nvinfo : EIATTR_KPARAM_INFO
	.align		4
.L_121:
        /*0028*/ 	.byte	0x04, 0x17
        /*002a*/ 	.short	(.L_123 - .L_122)
.L_122:
        /*002c*/ 	.word	0x00000000
        /*0030*/ 	.short	0x0002
        /*0032*/ 	.short	0x0010
        /*0034*/ 	.byte	0x00, 0xf0, 0x11, 0x00


	//----- nvinfo : EIATTR_KPARAM_INFO
	.align		4
.L_123:
        /*0038*/ 	.byte	0x04, 0x17
        /*003a*/ 	.short	(.L_125 - .L_124)
.L_124:
        /*003c*/ 	.word	0x00000000
        /*0040*/ 	.short	0x0001
        /*0042*/ 	.short	0x0008
        /*0044*/ 	.byte	0x00, 0xf5, 0x21, 0x00


	//----- nvinfo : EIATTR_KPARAM_INFO
	.align		4
.L_125:
        /*0048*/ 	.byte	0x04, 0x17
        /*004a*/ 	.short	(.L_127 - .L_126)
.L_126:
        /*004c*/ 	.word	0x00000000
        /*0050*/ 	.short	0x0000
        /*0052*/ 	.short	0x0000
        /*0054*/ 	.byte	0x00, 0xf5, 0x21, 0x00


	//----- nvinfo : EIATTR_SPARSE_MMA_MASK
	.align		4
.L_127:
        /*0058*/ 	.byte	0x03, 0x50
        /*005a*/ 	.short	0x0000


	//----- nvinfo : EIATTR_MAXREG_COUNT
	.align		4
        /*005c*/ 	.byte	0x03, 0x1b
        /*005e*/ 	.short	0x00ff


	//----- nvinfo : EIATTR_MERCURY_ISA_VERSION
	.align		4
        /*0060*/ 	.byte	0x03, 0x5f
        /*0062*/ 	.short	0x0101


	//----- nvinfo : EIATTR_VRC_CTA_INIT_COUNT
	.align		4
        /*0064*/ 	.byte	0x02, 0x4a
	.zero		1
	.zero		1


	//----- nvinfo : EIATTR_EXIT_INSTR_OFFSETS
	.align		4
        /*0068*/ 	.byte	0x04, 0x1c
        /*006a*/ 	.short	(.L_129 - .L_128)


	//   ....[0]....
.L_128:
        /*006c*/ 	.word	0x000000d0


	//   ....[1]....
        /*0070*/ 	.word	0x00000180


	//----- nvinfo : EIATTR_CBANK_PARAM_SIZE
	.align		4
.L_129:
        /*0074*/ 	.byte	0x03, 0x19
        /*0076*/ 	.short	0x001c


	//----- nvinfo : EIATTR_PARAM_CBANK
	.align		4
        /*0078*/ 	.byte	0x04, 0x0a
        /*007a*/ 	.short	(.L_131 - .L_130)
	.align		4
.L_130:
        /*007c*/ 	.word	index@(.nv.constant0._Z3s2hPfP6__halfiii)
        /*0080*/ 	.short	0x0380
        /*0082*/ 	.short	0x001c


	//----- nvinfo : EIATTR_SW_WAR
	.align		4
.L_131:
        /*0084*/ 	.byte	0x04, 0x36
        /*0086*/ 	.short	(.L_133 - .L_132)
.L_132:
        /*0088*/ 	.word	0x00000008
.L_133:


//--------------------- .nv.info._Z5fnormiiPdiS_S_S_idS_S_S_ --------------------------
	.section	.nv.info._Z5fnormiiPdiS_S_S_idS_S_S_,"",@"SHT_CUDA_INFO"
	.sectionflags	@""
	.align	4


	//----- nvinfo : EIATTR_CUDA_API_VERSION
	.align		4
        /*0000*/ 	.byte	0x04, 0x37
        /*0002*/ 	.short	(.L_135 - .L_134)
.L_134:
        /*0004*/ 	.word	0x00000082


	//----- nvinfo : EIATTR_KPARAM_INFO
	.align		4
.L_135:
        /*0008*/ 	.byte	0x04, 0x17
        /*000a*/ 	.short	(.L_137 - .L_136)
.L_136:
        /*000c*/ 	.word	0x00000000
        /*0010*/ 	.short	0x000b
        /*0012*/ 	.short	0x0050
        /*0014*/ 	.byte	0x00, 0xf5, 0x21, 0x00


	//----- nvinfo : EIATTR_KPARAM_INFO
	.align		4
.L_137:
        /*0018*/ 	.byte	0x04, 0x17
        /*001a*/ 	.short	(.L_139 - .L_138)
.L_138:
        /*001c*/ 	.word	0x00000000
        /*0020*/ 	.short	0x000a
        /*0022*/ 	.short	0x0048
        /*0024*/ 	.byte	0x00, 0xf5, 0x21, 0x00


	//----- nvinfo : EIATTR_KPARAM_INFO
	.align		4
.L_139:
        /*0028*/ 	.byte	0x04, 0x17
        /*002a*/ 	.short	(.L_141 - .L_140)
.L_140:
        /*002c*/ 	.word	0x00000000
        /*0030*/ 	.short	0x0009
        /*0032*/ 	.short	0x0040
        /*0034*/ 	.byte	0x00, 0xf5, 0x21, 0x00


	//----- nvinfo : EIATTR_KPARAM_INFO
	.align		4
.L_141:
        /*0038*/ 	.byte	0x04, 0x17
        /*003a*/ 	.short	(.L_143 - .L_142)
.L_142:
        /*003c*/ 	.word	0x00000000
        /*0040*/ 	.short	0x0008
        /*0042*/ 	.short	0x0038
        /*0044*/ 	.byte	0x00, 0xf0, 0x21, 0x00


	//----- nvinfo : EIATTR_KPARAM_INFO
	.align		4
.L_143:
        /*0048*/ 	.byte	0x04, 0x17
        /*004a*/ 	.short	(.L_145 - .L_144)
.L_144:
        /*004c*/ 	.word	0x00000000
        /*0050*/ 	.short	0x0007
        /*0052*/ 	.short	0x0030
        /*0054*/ 	.byte	0x00, 0xf0, 0x11, 0x00


	//----- nvinfo : EIATTR_KPARAM_INFO
	.align		4
.L_145:
        /*0058*/ 	.byte	0x04, 0x17
        /*005a*/ 	.short	(.L_147 - .L_146)
.L_146:
        /*005c*/ 	.word	0x00000000
        /*0060*/ 	.short	0x0006
        /*0062*/ 	.short	0x0028
        /*0064*/ 	.byte	0x00, 0xf5, 0x21, 0x00


	//----- nvinfo : EIATTR_KPARAM_INFO
	.align		4
.L_147:
        /*0068*/ 	.byte	0x04, 0x17
        /*006a*/ 	.short	(.L_149 - .L_148)
.L_148:
        /*006c*/ 	.word	0x00000000
        /*0070*/ 	.short	0x0005
        /*0072*/ 	.short	0x0020
        /*0074*/ 	.byte	0x00, 0xf5, 0x21, 0x00


	//----- nvinfo : EIATTR_KPARAM_INFO
	.align		4
.L_149:
        /*0078*/ 	.byte	0x04, 0x17
        /*007a*/ 	.short	(.L_151 - .L_150)
.L_150:
        /*007c*/ 	.word	0x00000000
        /*0080*/ 	.short	0x0004
        /*0082*/ 	.short	0x0018
        /*0084*/ 	.byte	0x00, 0xf5, 0x21, 0x00


	//----- nvinfo : EIATTR_KPARAM_INFO
	.align		4
.L_151:
        /*0088*/ 	.byte	0x04, 0x17
        /*008a*/ 	.short	(.L_153 - .L_152)
.L_152:
        /*008c*/ 	.word	0x00000000
        /*0090*/ 	.short	0x0003
        /*0092*/ 	.short	0x0010
        /*0094*/ 	.byte	0x00, 0xf0, 0x11, 0x00


	//----- nvinfo : EIATTR_KPARAM_INFO
	.align		4
.L_153:
        /*0098*/ 	.byte	0x04, 0x17
        /*009a*/ 	.short	(.L_155 - .L_154)
.L_154:
        /*009c*/ 	.word	0x00000000
        /*00a0*/ 	.short	0x0002
        /*00a2*/ 	.short	0x0008
        /*00a4*/ 	.byte	0x00, 0xf5, 0x21, 0x00


	//----- nvinfo : EIATTR_KPARAM_INFO
	.align		4
.L_155:
        /*00a8*/ 	.byte	0x04, 0x17
        /*00aa*/ 	.short	(.L_157 - .L_156)
.L_156:
        /*00ac*/ 	.word	0x00000000
        /*00b0*/ 	.short	0x0001
        /*00b2*/ 	.short	0x0004
        /*00b4*/ 	.byte	0x00, 0xf0, 0x11, 0x00


	//----- nvinfo : EIATTR_KPARAM_INFO
	.align		4
.L_157:
        /*00b8*/ 	.byte	0x04, 0x17
        /*00ba*/ 	.short	(.L_159 - .L_158)
.L_158:
        /*00bc*/ 	.word	0x00000000
        /*00c0*/ 	.short	0x0000
        /*00c2*/ 	.short	0x0000
        /*00c4*/ 	.byte	0x00, 0xf0, 0x11, 0x00


	//----- nvinfo : EIATTR_SPARSE_MMA_MASK
	.align		4
.L_159:
        /*00c8*/ 	.byte	0x03, 0x50
        /*00ca*/ 	.short	0x0000


	//----- nvinfo : EIATTR_MAXREG_COUNT
	.align		4
        /*00cc*/ 	.byte	0x03, 0x1b
        /*00ce*/ 	.short	0x00ff


	//----- nvinfo : EIATTR_MERCURY_ISA_VERSION
	.align		4
        /*00d0*/ 	.byte	0x03, 0x5f
        /*00d2*/ 	.short	0x0101


	//----- nvinfo : EIATTR_VRC_CTA_INIT_COUNT
	.align		4
        /*00d4*/ 	.byte	0x02, 0x4a
	.zero		1
	.zero		1


	//----- nvinfo : EIATTR_EXIT_INSTR_OFFSETS
	.align		4
        /*00d8*/ 	.byte	0x04, 0x1c
        /*00da*/ 	.short	(.L_161 - .L_160)


	//   ....[0]....
.L_160:
        /*00dc*/ 	.word	0x00000010


	//----- nvinfo : EIATTR_CBANK_PARAM_SIZE
	.align		4
.L_161:
        /*00e0*/ 	.byte	0x03, 0x19
        /*00e2*/ 	.short	0x0058


	//----- nvinfo : EIATTR_PARAM_CBANK
	.align		4
        /*00e4*/ 	.byte	0x04, 0x0a
        /*00e6*/ 	.short	(.L_163 - .L_162)
	.align		4
.L_162:
        /*00e8*/ 	.word	index@(.nv.constant0._Z5fnormiiPdiS_S_S_idS_S_S_)
        /*00ec*/ 	.short	0x0380
        /*00ee*/ 	.short	0x0058


	//----- nvinfo : EIATTR_SW_WAR
	.align		4
.L_163:
        /*00f0*/ 	.byte	0x04, 0x36
        /*00f2*/ 	.short	(.L_165 - .L_164)
.L_164:
        /*00f4*/ 	.word	0x00000008
.L_165:


//--------------------- .nv.callgraph             --------------------------
	.section	.nv.callgraph,"",@"SHT_CUDA_CALLGRAPH"
	.align	4
	.sectionentsize	8
	.align		4
        /*0000*/ 	.word	0x00000000
	.align		4
        /*0004*/ 	.word	0xffffffff
	.align		4
        /*0008*/ 	.word	0x00000000
	.align		4
        /*000c*/ 	.word	0xfffffffe
	.align		4
        /*0010*/ 	.word	0x00000000
	.align		4
        /*0014*/ 	.word	0xfffffffd
	.align		4
        /*0018*/ 	.word	0x00000000
	.align		4
        /*001c*/ 	.word	0xfffffffc


//--------------------- .text._Z3rbfIffEviiPT_iS1_S1_S1_iT0_S1_S1_ --------------------------
	.section	.text._Z3rbfIffEviiPT_iS1_S1_S1_iT0_S1_S1_,"ax",@progbits
	.align	128
        .global         _Z3rbfIffEviiPT_iS1_S1_S1_iT0_S1_S1_
        .type           _Z3rbfIffEviiPT_iS1_S1_S1_iT0_S1_S1_,@function
        .size           _Z3rbfIffEviiPT_iS1_S1_S1_iT0_S1_S1_,(.L_x_10 - _Z3rbfIffEviiPT_iS1_S1_S1_iT0_S1_S1_)
        .other          _Z3rbfIffEviiPT_iS1_S1_S1_iT0_S1_S1_,@"STO_CUDA_ENTRY STV_DEFAULT"
_Z3rbfIffEviiPT_iS1_S1_S1_iT0_S1_S1_:
.text._Z3rbfIffEviiPT_iS1_S1_S1_iT0_S1_S1_:
[----:B------:R-:W-:Y:S01]  /*0000*/  LDC R1, c[0x0][0x37c] ;  /* 0x0000df00ff017b82 */ /* 0x000fe20000000800 */
[----:B------:R-:W0:Y:S07]  /*0010*/  S2R R2, SR_TID.Y ;  /* 0x0000000000027919 */ /* 0x000e2e0000002200 */
[----:B------:R-:W1:Y:S01]  /*0020*/  LDC R0, c[0x0][0x360] ;  /* 0x0000d800ff007b82 */ /* 0x000e620000000800 */
[----:B------:R-:W2:Y:S01]  /*0030*/  LDCU.64 UR6, c[0x0][0x380] ;  /* 0x00007000ff0677ac */ /* 0x000ea20008000a00 */
[----:B------:R-:W1:Y:S06]  /*0040*/  S2R R5, SR_TID.X ;  /* 0x0000000000057919 */ /* 0x000e6c0000002100 */
[----:B------:R-:W0:Y:S08]  /*0050*/  S2UR UR5, SR_CTAID.Y ;  /* 0x00000000000579c3 */ /* 0x000e300000002600 */
[----:B------:R-:W0:Y:S08]  /*0060*/  LDC R3, c[0x0][0x364] ;  /* 0x0000d900ff037b82 */ /* 0x000e300000000800 */
[----:B------:R-:W1:Y:S01]  /*0070*/  S2UR UR4, SR_CTAID.X ;  /* 0x00000000000479c3 */ /* 0x000e620000002500 */
[----:B0-----:R-:W-:-:S05]  /*0080*/  IMAD R3, R3, UR5, R2 ;  /* 0x0000000503037c24 */ /* 0x001fca000f8e0202 */
[----:B--2---:R-:W-:Y:S01]  /*0090*/  ISETP.GE.AND P0, PT, R3, UR7, PT ;  /* 0x0000000703007c0c */ /* 0x004fe2000bf06270 */
[----:B-1----:R-:W-:-:S05]  /*00a0*/  IMAD R0, R0, UR4, R5 ;  /* 0x0000000400007c24 */ /* 0x002fca000f8e0205 */
[----:B------:R-:W-:-:S13]  /*00b0*/  ISETP.GE.OR P0, PT, R0, UR6, P0 ;  /* 0x0000000600007c0c */ /* 0x000fda0008706670 */
[----:B------:R-:W-:Y:S05]  /*00c0*/  @P0 EXIT ;  /* 0x000000000000094d */ /* 0x000fea0003800000 */
[----:B------:R-:W0:Y:S01]  /*00d0*/  LDC.64 R8, c[0x0][0x398] ;  /* 0x0000e600ff087b82 */ /* 0x000e220000000a00 */
[----:B------:R-:W1:Y:S01]  /*00e0*/  LDCU.64 UR6, c[0x0][0x3b0] ;  /* 0x00007600ff0677ac */ /* 0x000e620008000a00 */
[----:B------:R-:W2:Y:S06]  /*00f0*/  LDCU.64 UR4, c[0x0][0x358] ;  /* 0x00006b00ff0477ac */ /* 0x000eac0008000a00 */
[----:B------:R-:W3:Y:S08]  /*0100*/  LDC.64 R10, c[0x0][0x3a0] ;  /* 0x0000e800ff0a7b82 */ /* 0x000ef00000000a00 */
[----:B------:R-:W4:Y:S01]  /*0110*/  LDC.64 R12, c[0x0][0x3a8] ;  /* 0x0000ea00ff0c7b82 */ /* 0x000f220000000a00 */
[----:B-1----:R-:W-:Y:S01]  /*0120*/  IMAD R5, R3, UR6, R0 ;  /* 0x0000000603057c24 */ /* 0x002fe2000f8e0200 */
[----:B------:R-:W1:Y:S01]  /*0130*/  LDCU UR6, c[0x0][0x390] ;  /* 0x00007200ff0677ac */ /* 0x000e620008000800 */
[----:B0-----:R-:W-:-:S05]  /*0140*/  IMAD.WIDE R8, R0, 0x4, R8 ;  /* 0x0000000400087825 */ /* 0x001fca00078e0208 */
[----:B------:R-:W0:Y:S01]  /*0150*/  LDC.64 R6, c[0x0][0x3c0] ;  /* 0x0000f000ff067b82 */ /* 0x000e220000000a00 */
[----:B--2---:R-:W2:Y:S01]  /*0160*/  LDG.E R8, desc[UR4][R8.64] ;  /* 0x0000000408087981 */ /* 0x004ea2000c1e1900 */
[----:B---3--:R-:W-:-:S06]  /*0170*/  IMAD.WIDE.U32 R10, R3, 0x4, R10 ;  /* 0x00000004030a7825 */ /* 0x008fcc00078e000a */
[----:B------:R-:W2:Y:S01]  /*0180*/  LDG.E R11, desc[UR4][R10.64] ;  /* 0x000000040a0b7981 */ /* 0x000ea2000c1e1900 */
[----:B----4-:R-:W-:Y:S02]  /*0190*/  IMAD.WIDE R12, R5, 0x4, R12 ;  /* 0x00000004050c7825 */ /* 0x010fe400078e020c */
[----:B------:R-:W3:Y:S04]  /*01a0*/  LDC.64 R4, c[0x0][0x3b8] ;  /* 0x0000ee00ff047b82 */ /* 0x000ee80000000a00 */
[----:B------:R-:W4:Y:S01]  /*01b0*/  LDG.E R12, desc[UR4][R12.64] ;  /* 0x000000040c0c7981 */ /* 0x000f22000c1e1900 */
[----:B0-----:R-:W-:-:S06]  /*01c0*/  IMAD.WIDE.U32 R6, R3, 0x4, R6 ;  /* 0x0000000403067825 */ /* 0x001fcc00078e0006 */
[----:B------:R-:W5:Y:S01]  /*01d0*/  LDG.E R7, desc[UR4][R6.64] ;  /* 0x0000000406077981 */ /* 0x000f62000c1e1900 */
[----:B---3--:R-:W-:-:S06]  /*01e0*/  IMAD.WIDE R4, R0, 0x4, R4 ;  /* 0x0000000400047825 */ /* 0x008fcc00078e0204 */
[----:B------:R0:W5:Y:S01]  /*01f0*/  LDG.E R4, desc[UR4][R4.64] ;  /* 0x0000000404047981 */ /* 0x000162000c1e1900 */
[----:B-1----:R-:W-:Y:S02]  /*0200*/  IMAD R3, R3, UR6, R0 ;  /* 0x0000000603037c24 */ /* 0x002fe4000f8e0200 */
[----:B--2---:R-:W-:Y:S02]  /*0210*/  FADD R2, R8, R11 ;  /* 0x0000000b08027221 */ /* 0x004fe40000000000 */
[----:B------:R-:W1:Y:S01]  /*0220*/  LDC.64 R8, c[0x0][0x388] ;  /* 0x0000e200ff087b82 */ /* 0x000e620000000a00 */
[----:B----4-:R-:W-:-:S04]  /*0230*/  FADD R15, R12, R12 ;  /* 0x0000000c0c0f7221 */ /* 0x010fc80000000000 */
[----:B------:R-:W-:-:S04]  /*0240*/  FADD R2, R2, -R15 ;  /* 0x8000000f02027221 */ /* 0x000fc80000000000 */
[----:B------:R-:W-:-:S04]  /*0250*/  FMUL R2, R2, UR7 ;  /* 0x0000000702027c20 */ /* 0x000fc80008400000 */
[----:B------:R-:W-:-:S05]  /*0260*/  FMUL R10, R2, -1.4426950216293334961 ;  /* 0xbfb8aa3b020a7820 */ /* 0x000fca0000400000 */
[----:B------:R-:W-:-:S13]  /*0270*/  FSETP.GEU.AND P0, PT, R10, -126, PT ;  /* 0xc2fc00000a00780b */ /* 0x000fda0003f0e000 */
[----:B------:R-:W-:-:S04]  /*0280*/  @!P0 FMUL R10, R10, 0.5 ;  /* 0x3f0000000a0a8820 */ /* 0x000fc80000400000 */
[----:B0-----:R-:W0:Y:S01]  /*0290*/  MUFU.EX2 R5, R10 ;  /* 0x0000000a00057308 */ /* 0x001e220000000800 */
[----:B-----5:R-:W-:Y:S01]  /*02a0*/  FMUL R4, R4, R7 ;  /* 0x0000000704047220 */ /* 0x020fe20000400000 */
[----:B-1----:R-:W-:-:S04]  /*02b0*/  IMAD.WIDE R2, R3, 0x4, R8 ;  /* 0x0000000403027825 */ /* 0x002fc800078e0208 */
[----:B0-----:R-:W-:-:S04]  /*02c0*/  @!P0 FMUL R5, R5, R5 ;  /* 0x0000000505058220 */ /* 0x001fc80000400000 */
[----:B------:R-:W-:-:S05]  /*02d0*/  FMUL R5, R4, R5 ;  /* 0x0000000504057220 */ /* 0x000fca0000400000 */
[----:B------:R-:W-:Y:S01]  /*02e0*/  STG.E desc[UR4][R2.64], R5 ;  /* 0x0000000502007986 */ /* 0x000fe2000c101904 */
[----:B------:R-:W-:Y:S05]  /*02f0*/  EXIT ;  /* 0x000000000000794d */ /* 0x000fea0003800000 */
.L_x_0:
[----:B------:R-:W-:-:S00]  /*0300*/  BRA `(.L_x_0) ;  /* 0xfffffffc00fc7947 */ /* 0x000fc0000383ffff */
[----:B------:R-:W-:-:S00]  /*0310*/  NOP ;  /* 0x0000000000007918 */ /* 0x000fc00000000000 */
        /* <DEDUP_REMOVED lines=14> */
.L_x_10:


//--------------------- .text._Z7vecnormIfEvPT_iS1_ii --------------------------
	.section	.text._Z7vecnormIfEvPT_iS1_ii,"ax",@progbits
	.align	128
        .global         _Z7vecnormIfEvPT_iS1_ii
        .type           _Z7vecnormIfEvPT_iS1_ii,@function
        .size           _Z7vecnormIfEvPT_iS1_ii,(.L_x_11 - _Z7vecnormIfEvPT_iS1_ii)
        .other          _Z7vecnormIfEvPT_iS1_ii,@"STO_CUDA_ENTRY STV_DEFAULT"
_Z7vecnormIfEvPT_iS1_ii:
.text._Z7vecnormIfEvPT_iS1_ii:
[----:B------:R-:W-:Y:S01]  /*0000*/  LDC R1, c[0x0][0x37c] ;  /* 0x0000df00ff017b82 */ /* 0x000fe20000000800 */
[----:B------:R-:W0:Y:S07]  /*0010*/  S2R R3, SR_TID.X ;  /* 0x0000000000037919 */ /* 0x000e2e0000002100 */
[----:B------:R-:W0:Y:S01]  /*0020*/  S2UR UR4, SR_CTAID.X ;  /* 0x00000000000479c3 */ /* 0x000e220000002500 */
[----:B------:R-:W1:Y:S07]  /*0030*/  LDCU UR5, c[0x0][0x398] ;  /* 0x00007300ff0577ac */ /* 0x000e6e0008000800 */
[----:B------:R-:W0:Y:S02]  /*0040*/  LDC R0, c[0x0][0x360] ;  /* 0x0000d800ff007b82 */ /* 0x000e240000000800 */
[----:B0-----:R-:W-:-:S05]  /*0050*/  IMAD R0, R0, UR4, R3 ;  /* 0x0000000400007c24 */ /* 0x001fca000f8e0203 */
[----:B-1----:R-:W-:-:S13]  /*0060*/  ISETP.GE.AND P0, PT, R0, UR5, PT ;  /* 0x0000000500007c0c */ /* 0x002fda000bf06270 */
[----:B------:R-:W-:Y:S05]  /*0070*/  @P0 EXIT ;  /* 0x000000000000094d */ /* 0x000fea0003800000 */
[----:B------:R-:W0:Y:S01]  /*0080*/  LDCU UR6, c[0x0][0x39c] ;  /* 0x00007380ff0677ac */ /* 0x000e220008000800 */
[----:B------:R-:W-:Y:S01]  /*0090*/  HFMA2 R13, -RZ, RZ, 0, 0 ;  /* 0x00000000ff0d7431 */ /* 0x000fe200000001ff */
[----:B------:R-:W1:Y:S01]  /*00a0*/  LDCU.64 UR8, c[0x0][0x358] ;  /* 0x00006b00ff0877ac */ /* 0x000e620008000a00 */
[----:B0-----:R-:W-:-:S09]  /*00b0*/  UISETP.GE.AND UP0, UPT, UR6, 0x1, UPT ;  /* 0x000000010600788c */ /* 0x001fd2000bf06270 */
[----:B-1----:R-:W-:Y:S05]  /*00c0*/  BRA.U !UP0, `(.L_x_1) ;  /* 0x0000000108a07547 */ /* 0x002fea000b800000 */
[----:B------:R-:W-:Y:S01]  /*00d0*/  UISETP.GE.U32.AND UP1, UPT, UR6, 0x4, UPT ;  /* 0x000000040600788c */ /* 0x000fe2000bf26070 */
[----:B------:R-:W-:Y:S01]  /*00e0*/  MOV R13, RZ ;  /* 0x000000ff000d7202 */ /* 0x000fe20000000f00 */
[----:B------:R-:W-:Y:S01]  /*00f0*/  ULOP3.LUT UR5, UR6, 0x3, URZ, 0xc0, !UPT ;  /* 0x0000000306057892 */ /* 0x000fe2000f8ec0ff */
[----:B------:R-:W-:-:S03]  /*0100*/  UMOV UR4, URZ ;  /* 0x000000ff00047c82 */ /* 0x000fc60008000000 */
[----:B------:R-:W-:-:S03]  /*0110*/  UISETP.NE.AND UP0, UPT, UR5, URZ, UPT ;  /* 0x000000ff0500728c */ /* 0x000fc6000bf05270 */
[----:B------:R-:W-:Y:S08]  /*0120*/  BRA.U !UP1, `(.L_x_2) ;  /* 0x0000000109587547 */ /* 0x000ff0000b800000 */
[----:B------:R-:W0:Y:S01]  /*0130*/  LDC R17, c[0x0][0x388] ;  /* 0x0000e200ff117b82 */ /* 0x000e220000000800 */
[----:B------:R-:W-:Y:S01]  /*0140*/  ULOP3.LUT UR4, UR6, 0x7ffffffc, URZ, 0xc0, !UPT ;  /* 0x7ffffffc06047892 */ /* 0x000fe2000f8ec0ff */
[----:B------:R-:W-:Y:S02]  /*0150*/  MOV R13, RZ ;  /* 0x000000ff000d7202 */ /* 0x000fe40000000f00 */
[----:B------:R-:W-:Y:S01]  /*0160*/  MOV R15, R0 ;  /* 0x00000000000f7202 */ /* 0x000fe20000000f00 */
[----:B------:R-:W-:-:S03]  /*0170*/  UIADD3 UR6, UPT, UPT, -UR4, URZ, URZ ;  /* 0x000000ff04067290 */ /* 0x000fc6000fffe1ff */
[----:B------:R-:W1:Y:S09]  /*0180*/  LDC.64 R2, c[0x0][0x380] ;  /* 0x0000e000ff027b82 */ /* 0x000e720000000a00 */
.L_x_3:
[----:B-1----:R-:W-:-:S04]  /*0190*/  IMAD.WIDE R4, R15, 0x4, R2 ;  /* 0x000000040f047825 */ /* 0x002fc800078e0202 */
[C---:B0-----:R-:W-:Y:S02]  /*01a0*/  IMAD.WIDE R6, R17.reuse, 0x4, R4 ;  /* 0x0000000411067825 */ /* 0x041fe400078e0204 */
[----:B------:R-:W2:Y:S02]  /*01b0*/  LDG.E R4, desc[UR8][R4.64] ;  /* 0x0000000804047981 */ /* 0x000ea4000c1e1900 */
[C---:B------:R-:W-:Y:S02]  /*01c0*/  IMAD.WIDE R8, R17.reuse, 0x4, R6 ;  /* 0x0000000411087825 */ /* 0x040fe400078e0206 */
[----:B------:R-:W3:Y:S02]  /*01d0*/  LDG.E R6, desc[UR8][R6.64] ;  /* 0x0000000806067981 */ /* 0x000ee4000c1e1900 */
[C---:B------:R-:W-:Y:S02]  /*01e0*/  IMAD.WIDE R10, R17.reuse, 0x4, R8 ;  /* 0x00000004110a7825 */ /* 0x040fe400078e0208 */
[----:B------:R-:W4:Y:S04]  /*01f0*/  LDG.E R8, desc[UR8][R8.64] ;  /* 0x0000000808087981 */ /* 0x000f28000c1e1900 */
[----:B------:R-:W5:Y:S01]  /*0200*/  LDG.E R10, desc[UR8][R10.64] ;  /* 0x000000080a0a7981 */ /* 0x000f62000c1e1900 */
[----:B------:R-:W-:Y:S01]  /*0210*/  UIADD3 UR6, UPT, UPT, UR6, 0x4, URZ ;  /* 0x0000000406067890 */ /* 0x000fe2000fffe0ff */
[----:B------:R-:W-:-:S03]  /*0220*/  LEA R15, R17, R15, 0x2 ;  /* 0x0000000f110f7211 */ /* 0x000fc600078e10ff */
[----:B------:R-:W-:Y:S01]  /*0230*/  UISETP.NE.AND UP1, UPT, UR6, URZ, UPT ;  /* 0x000000ff0600728c */ /* 0x000fe2000bf25270 */
[----:B--2---:R-:W-:-:S04]  /*0240*/  FFMA R13, R4, R4, R13 ;  /* 0x00000004040d7223 */ /* 0x004fc8000000000d */
[----:B---3--:R-:W-:-:S04]  /*0250*/  FFMA R13, R6, R6, R13 ;  /* 0x00000006060d7223 */ /* 0x008fc8000000000d */
[----:B----4-:R-:W-:-:S04]  /*0260*/  FFMA R13, R8, R8, R13 ;  /* 0x00000008080d7223 */ /* 0x010fc8000000000d */
[----:B-----5:R-:W-:Y:S01]  /*0270*/  FFMA R13, R10, R10, R13 ;  /* 0x0000000a0a0d7223 */ /* 0x020fe2000000000d */
[----:B------:R-:W-:Y:S06]  /*0280*/  BRA.U UP1, `(.L_x_3) ;  /* 0xfffffffd01c07547 */ /* 0x000fec000b83ffff */
.L_x_2:
[----:B------:R-:W-:Y:S05]  /*0290*/  BRA.U !UP0, `(.L_x_1) ;  /* 0x00000001082c7547 */ /* 0x000fea000b800000 */
[----:B------:R-:W0:Y:S01]  /*02a0*/  LDC R6, c[0x0][0x388] ;  /* 0x0000e200ff067b82 */ /* 0x000e220000000800 */
[----:B------:R-:W-:-:S07]  /*02b0*/  UIADD3 UR5, UPT, UPT, -UR5, URZ, URZ ;  /* 0x000000ff05057290 */ /* 0x000fce000fffe1ff */
[----:B------:R-:W1:Y:S01]  /*02c0*/  LDC.64 R4, c[0x0][0x380] ;  /* 0x0000e000ff047b82 */ /* 0x000e620000000a00 */
[----:B0-----:R-:W-:-:S07]  /*02d0*/  IMAD R7, R6, UR4, R0 ;  /* 0x0000000406077c24 */ /* 0x001fce000f8e0200 */
.L_x_4:
[----:B-1----:R-:W-:-:S06]  /*02e0*/  IMAD.WIDE R2, R7, 0x4, R4 ;  /* 0x0000000407027825 */ /* 0x002fcc00078e0204 */
[----:B------:R-:W2:Y:S01]  /*02f0*/  LDG.E R2, desc[UR8][R2.64] ;  /* 0x0000000802027981 */ /* 0x000ea2000c1e1900 */
[----:B------:R-:W-:Y:S01]  /*0300*/  UIADD3 UR5, UPT, UPT, UR5, 0x1, URZ ;  /* 0x0000000105057890 */ /* 0x000fe2000fffe0ff */
[----:B------:R-:W-:-:S03]  /*0310*/  IADD3 R7, PT, PT, R7, R6, RZ ;  /* 0x0000000607077210 */ /* 0x000fc60007ffe0ff */
[----:B------:R-:W-:Y:S01]  /*0320*/  UISETP.NE.AND UP0, UPT, UR5, URZ, UPT ;  /* 0x000000ff0500728c */ /* 0x000fe2000bf05270 */
[----:B--2---:R-:W-:-:S08]  /*0330*/  FFMA R13, R2, R2, R13 ;  /* 0x00000002020d7223 */ /* 0x004fd0000000000d */
[----:B------:R-:W-:Y:S05]  /*0340*/  BRA.U UP0, `(.L_x_4) ;  /* 0xfffffffd00e47547 */ /* 0x000fea000b83ffff */
.L_x_1:
[----:B------:R-:W0:Y:S02]  /*0350*/  LDC.64 R2, c[0x0][0x390] ;  /* 0x0000e400ff027b82 */ /* 0x000e240000000a00 */
[----:B0-----:R-:W-:-:S05]  /*0360*/  IMAD.WIDE R2, R0, 0x4, R2 ;  /* 0x0000000400027825 */ /* 0x001fca00078e0202 */
[----:B------:R-:W-:Y:S01]  /*0370*/  STG.E desc[UR8][R2.64], R13 ;  /* 0x0000000d02007986 */ /* 0x000fe2000c101908 */
[----:B------:R-:W-:Y:S05]  /*0380*/  EXIT ;  /* 0x000000000000794d */ /* 0x000fea0003800000 */
.L_x_5:
        /* <DEDUP_REMOVED lines=15> */
.L_x_11:


//--------------------- .text._Z7s2h_vecPfP6__halfi --------------------------
	.section	.text._Z7s2h_vecPfP6__halfi,"ax",@progbits
	.align	128
        .global         _Z7s2h_vecPfP6__halfi
        .type           _Z7s2h_vecPfP6__halfi,@function
        .size           _Z7s2h_vecPfP6__halfi,(.L_x_12 - _Z7s2h_vecPfP6__halfi)
        .other          _Z7s2h_vecPfP6__halfi,@"STO_CUDA_ENTRY STV_DEFAULT"
_Z7s2h_vecPfP6__halfi:
.text._Z7s2h_vecPfP6__halfi:
        /* <DEDUP_REMOVED lines=8> */
[----:B------:R-:W0:Y:S01]  /*0080*/  LDC.64 R2, c[0x0][0x380] ;  /* 0x0000e000ff027b82 */ /* 0x000e220000000a00 */
[----:B------:R-:W1:Y:S07]  /*0090*/  LDCU.64 UR4, c[0x0][0x358] ;  /* 0x00006b00ff0477ac */ /* 0x000e6e0008000a00 */
[----:B------:R-:W2:Y:S01]  /*00a0*/  LDC.64 R4, c[0x0][0x388] ;  /* 0x0000e200ff047b82 */ /* 0x000ea20000000a00 */
[----:B0-----:R-:W-:-:S06]  /*00b0*/  IMAD.WIDE R2, R7, 0x4, R2 ;  /* 0x0000000407027825 */ /* 0x001fcc00078e0202 */
[----:B-1----:R-:W3:Y:S01]  /*00c0*/  LDG.E R2, desc[UR4][R2.64] ;  /* 0x0000000402027981 */ /* 0x002ee2000c1e1900 */
[----:B--2---:R-:W-:Y:S01]  /*00d0*/  IMAD.WIDE R4, R7, 0x2, R4 ;  /* 0x0000000207047825 */ /* 0x004fe200078e0204 */
[----:B---3--:R-:W-:-:S05]  /*00e0*/  F2FP.F16.F32.PACK_AB R0, RZ, R2 ;  /* 0x00000002ff00723e */ /* 0x008fca00000000ff */
[----:B------:R-:W-:Y:S01]  /*00f0*/  STG.E.U16 desc[UR4][R4.64], R0 ;  /* 0x0000000004007986 */ /* 0x000fe2000c101504 */
[----:B------:R-:W-:Y:S05]  /*0100*/  EXIT ;  /* 0x000000000000794d */ /* 0x000fea0003800000 */
.L_x_6:
        /* <DEDUP_REMOVED lines=15> */
.L_x_12:


//--------------------- .text._Z3h2sP6__halfPfiii --------------------------
	.section	.text._Z3h2sP6__halfPfiii,"ax",@progbits
	.align	128
        .global         _Z3h2sP6__halfPfiii
        .type           _Z3h2sP6__halfPfiii,@function
        .size           _Z3h2sP6__halfPfiii,(.L_x_13 - _Z3h2sP6__halfPfiii)
        .other          _Z3h2sP6__halfPfiii,@"STO_CUDA_ENTRY STV_DEFAULT"
_Z3h2sP6__halfPfiii:
.text._Z3h2sP6__halfPfiii:
[----:B------:R-:W-:Y:S01]  /*0000*/  LDC R1, c[0x0][0x37c] ;  /* 0x0000df00ff017b82 */ /* 0x000fe20000000800 */
[----:B------:R-:W0:Y:S07]  /*0010*/  S2R R2, SR_TID.Y ;  /* 0x0000000000027919 */ /* 0x000e2e0000002200 */
[----:B------:R-:W1:Y:S01]  /*0020*/  LDC R0, c[0x0][0x360] ;  /* 0x0000d800ff007b82 */ /* 0x000e620000000800 */
[----:B------:R-:W2:Y:S01]  /*0030*/  LDCU UR6, c[0x0][0x398] ;  /* 0x00007300ff0677ac */ /* 0x000ea20008000800 */
[----:B------:R-:W1:Y:S01]  /*0040*/  S2R R3, SR_TID.X ;  /* 0x0000000000037919 */ /* 0x000e620000002100 */
[----:B------:R-:W3:Y:S05]  /*0050*/  LDCU UR7, c[0x0][0x394] ;  /* 0x00007280ff0777ac */ /* 0x000eea0008000800 */
[----:B------:R-:W0:Y:S08]  /*0060*/  S2UR UR5, SR_CTAID.Y ;  /* 0x00000000000579c3 */ /* 0x000e300000002600 */
[----:B------:R-:W0:Y:S08]  /*0070*/  LDC R5, c[0x0][0x364] ;  /* 0x0000d900ff057b82 */ /* 0x000e300000000800 */
[----:B------:R-:W1:Y:S01]  /*0080*/  S2UR UR4, SR_CTAID.X ;  /* 0x00000000000479c3 */ /* 0x000e620000002500 */
[----:B0-----:R-:W-:-:S05]  /*0090*/  IMAD R5, R5, UR5, R2 ;  /* 0x0000000505057c24 */ /* 0x001fca000f8e0202 */
[----:B--2---:R-:W-:Y:S01]  /*00a0*/  ISETP.GE.AND P0, PT, R5, UR6, PT ;  /* 0x0000000605007c0c */ /* 0x004fe2000bf06270 */
[----:B-1----:R-:W-:-:S05]  /*00b0*/  IMAD R0, R0, UR4, R3 ;  /* 0x0000000400007c24 */ /* 0x002fca000f8e0203 */
[----:B---3--:R-:W-:-:S13]  /*00c0*/  ISETP.GE.OR P0, PT, R0, UR7, P0 ;  /* 0x0000000700007c0c */ /* 0x008fda0008706670 */
[----:B------:R-:W-:Y:S05]  /*00d0*/  @P0 EXIT ;  /* 0x000000000000094d */ /* 0x000fea0003800000 */
[----:B------:R-:W0:Y:S01]  /*00e0*/  LDC.64 R2, c[0x0][0x380] ;  /* 0x0000e000ff027b82 */ /* 0x000e220000000a00 */
[----:B------:R-:W1:Y:S01]  /*00f0*/  LDCU UR6, c[0x0][0x390] ;  /* 0x00007200ff0677ac */ /* 0x000e620008000800 */
[----:B------:R-:W2:Y:S01]  /*0100*/  LDCU.64 UR4, c[0x0][0x358] ;  /* 0x00006b00ff0477ac */ /* 0x000ea20008000a00 */
[----:B-1----:R-:W-:-:S05]  /*0110*/  IMAD R7, R5, UR6, R0 ;  /* 0x0000000605077c24 */ /* 0x002fca000f8e0200 */
[----:B------:R-:W1:Y:S01]  /*0120*/  LDC.64 R4, c[0x0][0x388] ;  /* 0x0000e200ff047b82 */ /* 0x000e620000000a00 */
[----:B0-----:R-:W-:-:S06]  /*0130*/  IMAD.WIDE R2, R7, 0x2, R2 ;  /* 0x0000000207027825 */ /* 0x001fcc00078e0202 */
[----:B--2---:R-:W2:Y:S01]  /*0140*/  LDG.E.U16 R2, desc[UR4][R2.64] ;  /* 0x0000000402027981 */ /* 0x004ea2000c1e1500 */
[----:B-1----:R-:W-:-:S04]  /*0150*/  IMAD.WIDE R4, R7, 0x4, R4 ;  /* 0x0000000407047825 */ /* 0x002fc800078e0204 */
[----:B--2---:R-:W-:-:S05]  /*0160*/  HADD2.F32 R7, -RZ, R2.H0_H0 ;  /* 0x20000002ff077230 */ /* 0x004fca0000004100 */
[----:B------:R-:W-:Y:S01]  /*0170*/  STG.E desc[UR4][R4.64], R7 ;  /* 0x0000000704007986 */ /* 0x000fe2000c101904 */
[----:B------:R-:W-:Y:S05]  /*0180*/  EXIT ;  /* 0x000000000000794d */ /* 0x000fea0003800000 */
.L_x_7:
        /* <DEDUP_REMOVED lines=15> */
.L_x_13:


//--------------------- .text._Z3s2hPfP6__halfiii --------------------------
	.section	.text._Z3s2hPfP6__halfiii,"ax",@progbits
	.align	128
        .global         _Z3s2hPfP6__halfiii
        .type           _Z3s2hPfP6__halfiii,@function
        .size           _Z3s2hPfP6__halfiii,(.L_x_14 - _Z3s2hPfP6__halfiii)
        .other          _Z3s2hPfP6__halfiii,@"STO_CUDA_ENTRY STV_DEFAULT"
_Z3s2hPfP6__halfiii:
.text._Z3s2hPfP6__halfiii:
        /* <DEDUP_REMOVED lines=20> */
[----:B--2---:R-:W2:Y:S01]  /*0140*/  LDG.E R2, desc[UR4][R2.64] ;  /* 0x0000000402027981 */ /* 0x004ea2000c1e1900 */
[----:B-1----:R-:W-:Y:S01]  /*0150*/  IMAD.WIDE R4, R7, 0x2, R4 ;  /* 0x0000000207047825 */ /* 0x002fe200078e0204 */
[----:B--2---:R-:W-:-:S05]  /*0160*/  F2FP.F16.F32.PACK_AB R0, RZ, R2 ;  /* 0x00000002ff00723e */ /* 0x004fca00000000ff */
[----:B------:R-:W-:Y:S01]  /*0170*/  STG.E.U16 desc[UR4][R4.64], R0 ;  /* 0x0000000004007986 */ /* 0x000fe2000c101504 */
[----:B------:R-:W-:Y:S05]  /*0180*/  EXIT ;  /* 0x000000000000794d */ /* 0x000fea0003800000 */
.L_x_8:
        /* <DEDUP_REMOVED lines=15> */
.L_x_14:


//--------------------- .text._Z5fnormiiPdiS_S_S_idS_S_S_ --------------------------
	.section	.text._Z5fnormiiPdiS_S_S_idS_S_S_,"ax",@progbits
	.align	128
        .global         _Z5fnormiiPdiS_S_S_idS_S_S_
        .type           _Z5fnormiiPdiS_S_S_idS_S_S_,@function
        .size           _Z5fnormiiPdiS_S_S_idS_S_S_,(.L_x_15 - _Z5fnormiiPdiS_S_S_idS_S_S_)
        .other          _Z5fnormiiPdiS_S_S_idS_S_S_,@"STO_CUDA_ENTRY STV_DEFAULT"
_Z5fnormiiPdiS_S_S_idS_S_S_:
.text._Z5fnormiiPdiS_S_S_idS_S_S_:
[----:B------:R-:W-:Y:S01]  /*0000*/  LDC R1, c[0x0][0x37c] ;  /* 0x0000df00ff017b82 */ /* 0x000fe20000000800 */
[----:B------:R-:W-:Y:S05]  /*0010*/  EXIT ;  /* 0x000000000000794d */ /* 0x000fea0003800000 */
.L_x_9:
        /* <DEDUP_REMOVED lines=14> */
.L_x_15:


//--------------------- .nv.shared.reserved.0     --------------------------
	.section	.nv.shared.reserved.0,"aw",@nobits
	.weak		__nv_reservedSMEM_offset_0_alias
	.size		__nv_reservedSMEM_offset_0_alias, 0, 64
	.other		__nv_reservedSMEM_offset_0_alias,@"STO_CUDA_RESERVED_SHARED STV_DEFAULT"
__nv_reservedSMEM_offset_0_alias:
	.zero		0
	.zero		64


//--------------------- .nv.constant0._Z3rbfIffEviiPT_iS1_S1_S1_iT0_S1_S1_ --------------------------
	.section	.nv.constant0._Z3rbfIffEviiPT_iS1_S1_S1_iT0_S1_S1_,"a",@progbits
	.sectionflags	@""
	.align	4
.nv.constant0._Z3rbfIffEviiPT_iS1_S1_S1_iT0_S1_S1_:
	.zero		968


//--------------------- .nv.constant0._Z7vecnormIfEvPT_iS1_ii --------------------------
	.section	.nv.constant0._Z7vecnormIfEvPT_iS1_ii,"a",@progbits
	.sectionflags	@""
	.align	4
.nv.constant0._Z7vecnormIfEvPT_iS1_ii:
	.zero		928


//--------------------- .nv.constant0._Z7s2h_vecPfP6__halfi --------------------------
	.section	.nv.constant0._Z7s2h_vecPfP6__halfi,"a",@progbits
	.sectionflags	@""
	.align	4
.nv.constant0._Z7s2h_vecPfP6__halfi:
	.zero		916


//--------------------- .nv.constant0._Z3h2sP6__halfPfiii --------------------------
	.section	.nv.constant0._Z3h2sP6__halfPfiii,"a",@progbits
	.sectionflags	@""
	.align	4
.nv.constant0._Z3h2sP6__halfPfiii:
	.zero		924


//--------------------- .nv.constant0._Z3s2hPfP6__halfiii --------------------------
	.section	.nv.constant0._Z3s2hPfP6__halfiii,"a",@progbits
	.sectionflags	@""
	.align	4
.nv.constant0._Z3s2hPfP6__halfiii:
	.zero		924


//--------------------- .nv.constant0._Z5fnormiiPdiS_S_S_idS_S_S_ --------------------------
	.section	.nv.constant0._Z5fnormiiPdiS_S_S_idS_S_S_,"a",@progbits
	.sectionflags	@""
	.align	4
.nv.constant0._Z5fnormiiPdiS_S_S_idS_S_S_:
	.zero		984


//--------------------- SYMBOLS --------------------------

	.type		.nv.reservedSmem.offset0,@object
	.size		.nv.reservedSmem.offset0,0x4
